//
// Generated by NVIDIA NVVM Compiler
//
// Compiler Build ID: CL-36424714
// Cuda compilation tools, release 13.0, V13.0.88
// Based on NVVM 20.0.0
//

.version 9.0
.target sm_100
.address_size 64

	// .globl	_Z18ExclusiveSumKernelILi256EEvPiS0_S0_S0_i
// _ZZ18ExclusiveSumKernelILi256EEvPiS0_S0_S0_iE4BidS has been demoted
// _ZZ18ExclusiveSumKernelILi256EEvPiS0_S0_S0_iE6Shared has been demoted
// _ZZ18ExclusiveSumKernelILi256EEvPiS0_S0_S0_iE11PreviousSum has been demoted

.visible .entry _Z18ExclusiveSumKernelILi256EEvPiS0_S0_S0_i(
	.param .u64 .ptr .align 1 _Z18ExclusiveSumKernelILi256EEvPiS0_S0_S0_i_param_0,
	.param .u64 .ptr .align 1 _Z18ExclusiveSumKernelILi256EEvPiS0_S0_S0_i_param_1,
	.param .u64 .ptr .align 1 _Z18ExclusiveSumKernelILi256EEvPiS0_S0_S0_i_param_2,
	.param .u64 .ptr .align 1 _Z18ExclusiveSumKernelILi256EEvPiS0_S0_S0_i_param_3,
	.param .u32 _Z18ExclusiveSumKernelILi256EEvPiS0_S0_S0_i_param_4
)
{
	.reg .pred 	%p<23>;
	.reg .b32 	%r<72>;
	.reg .b64 	%rd<18>;
	// demoted variable
	.shared .align 4 .u32 _ZZ18ExclusiveSumKernelILi256EEvPiS0_S0_S0_iE4BidS;
	// demoted variable
	.shared .align 4 .b8 _ZZ18ExclusiveSumKernelILi256EEvPiS0_S0_S0_iE6Shared[1024];
	// demoted variable
	.shared .align 4 .u32 _ZZ18ExclusiveSumKernelILi256EEvPiS0_S0_S0_iE11PreviousSum;
	ld.param.u64 	%rd4, [_Z18ExclusiveSumKernelILi256EEvPiS0_S0_S0_i_param_0];
	ld.param.u64 	%rd5, [_Z18ExclusiveSumKernelILi256EEvPiS0_S0_S0_i_param_1];
	ld.param.u64 	%rd7, [_Z18ExclusiveSumKernelILi256EEvPiS0_S0_S0_i_param_2];
	ld.param.u64 	%rd6, [_Z18ExclusiveSumKernelILi256EEvPiS0_S0_S0_i_param_3];
	ld.param.u32 	%r24, [_Z18ExclusiveSumKernelILi256EEvPiS0_S0_S0_i_param_4];
	cvta.to.global.u64 	%rd1, %rd7;
	mov.u32 	%r1, %tid.x;
	setp.ne.s32 	%p1, %r1, 0;
	@%p1 bra 	$L__BB0_2;
	cvta.to.global.u64 	%rd8, %rd5;
	atom.global.add.u32 	%r25, [%rd8], 1;
	st.shared.u32 	[_ZZ18ExclusiveSumKernelILi256EEvPiS0_S0_S0_iE4BidS], %r25;
$L__BB0_2:
	bar.sync 	0;
	ld.shared.u32 	%r2, [_ZZ18ExclusiveSumKernelILi256EEvPiS0_S0_S0_iE4BidS];
	mov.u32 	%r27, %ntid.x;
	mad.lo.s32 	%r3, %r2, %r27, %r1;
	setp.ge.s32 	%p2, %r3, %r24;
	cvta.to.global.u64 	%rd9, %rd4;
	mul.wide.s32 	%rd10, %r3, 4;
	add.s64 	%rd2, %rd9, %rd10;
	mov.b32 	%r63, 0;
	@%p2 bra 	$L__BB0_4;
	ld.global.u32 	%r63, [%rd2];
$L__BB0_4:
	setp.eq.s32 	%p3, %r1, 0;
	shl.b32 	%r29, %r1, 2;
	mov.u32 	%r30, _ZZ18ExclusiveSumKernelILi256EEvPiS0_S0_S0_iE6Shared;
	add.s32 	%r6, %r30, %r29;
	st.shared.u32 	[%r6], %r63;
	bar.sync 	0;
	mov.b32 	%r64, 0;
	@%p3 bra 	$L__BB0_6;
	ld.shared.u32 	%r31, [%r6];
	ld.shared.u32 	%r32, [%r6+-4];
	add.s32 	%r64, %r32, %r31;
$L__BB0_6:
	setp.eq.s32 	%p4, %r1, 0;
	bar.sync 	0;
	@%p4 bra 	$L__BB0_8;
	st.shared.u32 	[%r6], %r64;
$L__BB0_8:
	bar.sync 	0;
	setp.lt.u32 	%p5, %r1, 2;
	mov.b32 	%r65, 0;
	@%p5 bra 	$L__BB0_10;
	ld.shared.u32 	%r34, [%r6];
	ld.shared.u32 	%r35, [%r6+-8];
	add.s32 	%r65, %r35, %r34;
$L__BB0_10:
	setp.lt.u32 	%p6, %r1, 2;
	bar.sync 	0;
	@%p6 bra 	$L__BB0_12;
	st.shared.u32 	[%r6], %r65;
$L__BB0_12:
	bar.sync 	0;
	setp.lt.u32 	%p7, %r1, 4;
	mov.b32 	%r66, 0;
	@%p7 bra 	$L__BB0_14;
	ld.shared.u32 	%r37, [%r6];
	ld.shared.u32 	%r38, [%r6+-16];
	add.s32 	%r66, %r38, %r37;
$L__BB0_14:
	setp.lt.u32 	%p8, %r1, 4;
	bar.sync 	0;
	@%p8 bra 	$L__BB0_16;
	st.shared.u32 	[%r6], %r66;
$L__BB0_16:
	bar.sync 	0;
	setp.lt.u32 	%p9, %r1, 8;
	mov.b32 	%r67, 0;
	@%p9 bra 	$L__BB0_18;
	ld.shared.u32 	%r40, [%r6];
	ld.shared.u32 	%r41, [%r6+-32];
	add.s32 	%r67, %r41, %r40;
$L__BB0_18:
	setp.lt.u32 	%p10, %r1, 8;
	bar.sync 	0;
	@%p10 bra 	$L__BB0_20;
	st.shared.u32 	[%r6], %r67;
$L__BB0_20:
	bar.sync 	0;
	setp.lt.u32 	%p11, %r1, 16;
	mov.b32 	%r68, 0;
	@%p11 bra 	$L__BB0_22;
	ld.shared.u32 	%r43, [%r6];
	ld.shared.u32 	%r44, [%r6+-64];
	add.s32 	%r68, %r44, %r43;
$L__BB0_22:
	setp.lt.u32 	%p12, %r1, 16;
	bar.sync 	0;
	@%p12 bra 	$L__BB0_24;
	st.shared.u32 	[%r6], %r68;
$L__BB0_24:
	bar.sync 	0;
	setp.lt.u32 	%p13, %r1, 32;
	mov.b32 	%r69, 0;
	@%p13 bra 	$L__BB0_26;
	ld.shared.u32 	%r46, [%r6];
	ld.shared.u32 	%r47, [%r6+-128];
	add.s32 	%r69, %r47, %r46;
$L__BB0_26:
	setp.lt.u32 	%p14, %r1, 32;
	bar.sync 	0;
	@%p14 bra 	$L__BB0_28;
	st.shared.u32 	[%r6], %r69;
$L__BB0_28:
	bar.sync 	0;
	setp.lt.u32 	%p15, %r1, 64;
	mov.b32 	%r70, 0;
	@%p15 bra 	$L__BB0_30;
	ld.shared.u32 	%r49, [%r6];
	ld.shared.u32 	%r50, [%r6+-256];
	add.s32 	%r70, %r50, %r49;
$L__BB0_30:
	setp.lt.u32 	%p16, %r1, 64;
	bar.sync 	0;
	@%p16 bra 	$L__BB0_32;
	st.shared.u32 	[%r6], %r70;
$L__BB0_32:
	bar.sync 	0;
	setp.lt.u32 	%p17, %r1, 128;
	mov.b32 	%r71, 0;
	@%p17 bra 	$L__BB0_34;
	ld.shared.u32 	%r52, [%r6];
	ld.shared.u32 	%r53, [%r6+-512];
	add.s32 	%r71, %r53, %r52;
$L__BB0_34:
	setp.lt.u32 	%p18, %r1, 128;
	bar.sync 	0;
	@%p18 bra 	$L__BB0_36;
	st.shared.u32 	[%r6], %r71;
$L__BB0_36:
	setp.ne.s32 	%p19, %r1, 0;
	bar.sync 	0;
	@%p19 bra 	$L__BB0_40;
	ld.shared.u32 	%r23, [_ZZ18ExclusiveSumKernelILi256EEvPiS0_S0_S0_iE6Shared+1020];
	mul.wide.u32 	%rd11, %r2, 4;
	add.s64 	%rd3, %rd1, %rd11;
$L__BB0_38:
	atom.global.or.b32 	%r54, [%rd3], 0;
	setp.eq.s32 	%p20, %r54, 0;
	@%p20 bra 	$L__BB0_38;
	cvta.to.global.u64 	%rd12, %rd6;
	add.s64 	%rd14, %rd12, %rd11;
	ld.global.u32 	%r55, [%rd14];
	st.shared.u32 	[_ZZ18ExclusiveSumKernelILi256EEvPiS0_S0_S0_iE11PreviousSum], %r55;
	add.s32 	%r56, %r55, %r23;
	add.s32 	%r57, %r2, 1;
	mul.wide.u32 	%rd15, %r57, 4;
	add.s64 	%rd16, %rd12, %rd15;
	st.global.u32 	[%rd16], %r56;
	membar.gl;
	add.s64 	%rd17, %rd1, %rd15;
	atom.global.add.u32 	%r58, [%rd17], 1;
$L__BB0_40:
	setp.ge.s32 	%p21, %r3, %r24;
	bar.sync 	0;
	@%p21 bra 	$L__BB0_44;
	setp.ne.s32 	%p22, %r1, 0;
	@%p22 bra 	$L__BB0_43;
	ld.shared.u32 	%r62, [_ZZ18ExclusiveSumKernelILi256EEvPiS0_S0_S0_iE11PreviousSum];
	st.global.u32 	[%rd2], %r62;
	bra.uni 	$L__BB0_44;
$L__BB0_43:
	ld.shared.u32 	%r59, [%r6+-4];
	ld.shared.u32 	%r60, [_ZZ18ExclusiveSumKernelILi256EEvPiS0_S0_S0_iE11PreviousSum];
	add.s32 	%r61, %r60, %r59;
	st.global.u32 	[%rd2], %r61;
$L__BB0_44:
	ret;

}


// ===== COMPILED SASS (sm_100) =====

	.target	sm_100

	.elftype	@"ET_EXEC"


//--------------------- .note.nv.tkinfo           --------------------------
	.section	.note.nv.tkinfo,"",@"SHT_NOTE"
	.sectionflags	@"SHF_NOTE_NV_TKINFO"
	.tkinfo
        /*0018*/ 	.word	0x00000002
        /*0030*/ 	.string	""
        /*0030*/ 	.string	"ptxas"
        /*0030*/ 	.string	"Cuda compilation tools, release 13.0, V13.0.88"
        /*0030*/ 	.string	"Build cuda_13.0.r13.0/compiler.36424714_0"
        /*0030*/ 	.string	"-arch sm_100 -m 64 "



//--------------------- .note.nv.cuinfo           --------------------------
	.section	.note.nv.cuinfo,"",@"SHT_NOTE"
	.sectionflags	@"SHF_NOTE_NV_CUINFO"
        /*0018*/ 	.short	0x0002
        /*001a*/ 	.short	0x0064
        /*001c*/ 	.short	0x0082
	.zero		2


//--------------------- .nv.info                  --------------------------
	.section	.nv.info,"",@"SHT_CUDA_INFO"
	.align	4


	//----- nvinfo : EIATTR_REGCOUNT
	.align		4
        /*0000*/ 	.byte	0x04, 0x2f
        /*0002*/ 	.short	(.L_1 - .L_0)
	.align		4
.L_0:
        /*0004*/ 	.word	index@(_Z18ExclusiveSumKernelILi256EEvPiS0_S0_S0_i)
        /*0008*/ 	.word	0x00000010


	//----- nvinfo : EIATTR_FRAME_SIZE
	.align		4
.L_1:
        /*000c*/ 	.byte	0x04, 0x11
        /*000e*/ 	.short	(.L_3 - .L_2)
	.align		4
.L_2:
        /*0010*/ 	.word	index@(_Z18ExclusiveSumKernelILi256EEvPiS0_S0_S0_i)
        /*0014*/ 	.word	0x00000000


	//----- nvinfo : EIATTR_MIN_STACK_SIZE
	.align		4
.L_3:
        /*0018*/ 	.byte	0x04, 0x12
        /*001a*/ 	.short	(.L_5 - .L_4)
	.align		4
.L_4:
        /*001c*/ 	.word	index@(_Z18ExclusiveSumKernelILi256EEvPiS0_S0_S0_i)
        /*0020*/ 	.word	0x00000000
.L_5:


//--------------------- .nv.compat                --------------------------
	.section	.nv.compat,"",@"SHT_CUDA_COMPAT_INFO"
	.align	4
        /*0000*/ 	.byte	0x02, 0x09, 0x00, 0x00, 0x02, 0x02, 0x01, 0x00, 0x02, 0x05, 0x05, 0x00, 0x03, 0x07, 0x01, 0x01
        /*0010*/ 	.byte	0x02, 0x03, 0x00, 0x00, 0x02, 0x06, 0x01, 0x00, 0x04, 0x0b, 0x08, 0x00, 0x09, 0x00, 0x00, 0x00
        /*0020*/ 	.byte	0x00, 0x00, 0x00, 0x00


//--------------------- .nv.info._Z18ExclusiveSumKernelILi256EEvPiS0_S0_S0_i --------------------------
	.section	.nv.info._Z18ExclusiveSumKernelILi256EEvPiS0_S0_S0_i,"",@"SHT_CUDA_INFO"
	.sectionflags	@""
	.align	4


	//----- nvinfo : EIATTR_CUDA_API_VERSION
	.align		4
        /*0000*/ 	.byte	0x04, 0x37
        /*0002*/ 	.short	(.L_7 - .L_6)
.L_6:
        /*0004*/ 	.word	0x00000082


	//----- nvinfo : EIATTR_KPARAM_INFO
	.align		4
.L_7:
        /*0008*/ 	.byte	0x04, 0x17
        /*000a*/ 	.short	(.L_9 - .L_8)
.L_8:
        /*000c*/ 	.word	0x00000000
        /*0010*/ 	.short	0x0004
        /*0012*/ 	.short	0x0020
        /*0014*/ 	.byte	0x00, 0xf0, 0x11, 0x00


	//----- nvinfo : EIATTR_KPARAM_INFO
	.align		4
.L_9:
        /*0018*/ 	.byte	0x04, 0x17
        /*001a*/ 	.short	(.L_11 - .L_10)
.L_10:
        /*001c*/ 	.word	0x00000000
        /*0020*/ 	.short	0x0003
        /*0022*/ 	.short	0x0018
        /*0024*/ 	.byte	0x00, 0xf5, 0x21, 0x00


	//----- nvinfo : EIATTR_KPARAM_INFO
	.align		4
.L_11:
        /*0028*/ 	.byte	0x04, 0x17
        /*002a*/ 	.short	(.L_13 - .L_12)
.L_12:
        /*002c*/ 	.word	0x00000000
        /*0030*/ 	.short	0x0002
        /*0032*/ 	.short	0x0010
        /*0034*/ 	.byte	0x00, 0xf5, 0x21, 0x00


	//----- nvinfo : EIATTR_KPARAM_INFO
	.align		4
.L_13:
        /*0038*/ 	.byte	0x04, 0x17
        /*003a*/ 	.short	(.L_15 - .L_14)
.L_14:
        /*003c*/ 	.word	0x00000000
        /*0040*/ 	.short	0x0001
        /*0042*/ 	.short	0x0008
        /*0044*/ 	.byte	0x00, 0xf5, 0x21, 0x00


	//----- nvinfo : EIATTR_KPARAM_INFO
	.align		4
.L_15:
        /*0048*/ 	.byte	0x04, 0x17
        /*004a*/ 	.short	(.L_17 - .L_16)
.L_16:
        /*004c*/ 	.word	0x00000000
        /*0050*/ 	.short	0x0000
        /*0052*/ 	.short	0x0000
        /*0054*/ 	.byte	0x00, 0xf5, 0x21, 0x00


	//----- nvinfo : EIATTR_SPARSE_MMA_MASK
	.align		4
.L_17:
        /*0058*/ 	.byte	0x03, 0x50
        /*005a*/ 	.short	0x0000


	//----- nvinfo : EIATTR_MAXREG_COUNT
	.align		4
        /*005c*/ 	.byte	0x03, 0x1b
        /*005e*/ 	.short	0x00ff


	//----- nvinfo : EIATTR_NUM_BARRIERS
	.align		4
        /*0060*/ 	.byte	0x02, 0x4c
        /*0062*/ 	.byte	0x01
	.zero		1


	//----- nvinfo : EIATTR_MERCURY_ISA_VERSION
	.align		4
        /*0064*/ 	.byte	0x03, 0x5f
        /*0066*/ 	.short	0x0101


	//----- nvinfo : EIATTR_VRC_CTA_INIT_COUNT
	.align		4
        /*0068*/ 	.byte	0x02, 0x4a
	.zero		1
	.zero		1


	//----- nvinfo : EIATTR_EXIT_INSTR_OFFSETS
	.align		4
        /*006c*/ 	.byte	0x04, 0x1c
        /*006e*/ 	.short	(.L_19 - .L_18)


	//   ....[0]....
.L_18:
        /*0070*/ 	.word	0x000007b0


	//   ....[1]....
        /*0074*/ 	.word	0x000007e0


	//   ....[2]....
        /*0078*/ 	.word	0x00000830


	//----- nvinfo : EIATTR_CRS_STACK_SIZE
	.align		4
.L_19:
        /*007c*/ 	.byte	0x04, 0x1e
        /*007e*/ 	.short	(.L_21 - .L_20)
.L_20:
        /*0080*/ 	.word	0x00000000


	//----- nvinfo : EIATTR_CBANK_PARAM_SIZE
	.align		4
.L_21:
        /*0084*/ 	.byte	0x03, 0x19
        /*0086*/ 	.short	0x0024


	//----- nvinfo : EIATTR_PARAM_CBANK
	.align		4
        /*0088*/ 	.byte	0x04, 0x0a
        /*008a*/ 	.short	(.L_23 - .L_22)
	.align		4
.L_22:
        /*008c*/ 	.word	index@(.nv.constant0._Z18ExclusiveSumKernelILi256EEvPiS0_S0_S0_i)
        /*0090*/ 	.short	0x0380
        /*0092*/ 	.short	0x0024


	//----- nvinfo : EIATTR_SW_WAR
	.align		4
.L_23:
        /*0094*/ 	.byte	0x04, 0x36
        /*0096*/ 	.short	(.L_25 - .L_24)
.L_24:
        /*0098*/ 	.word	0x00000008
.L_25:


//--------------------- .nv.callgraph             --------------------------
	.section	.nv.callgraph,"",@"SHT_CUDA_CALLGRAPH"
	.align	4
	.sectionentsize	8
	.align		4
        /*0000*/ 	.word	0x00000000
	.align		4
        /*0004*/ 	.word	0xffffffff
	.align		4
        /*0008*/ 	.word	0x00000000
	.align		4
        /*000c*/ 	.word	0xfffffffe
	.align		4
        /*0010*/ 	.word	0x00000000
	.align		4
        /*0014*/ 	.word	0xfffffffd
	.align		4
        /*0018*/ 	.word	0x00000000
	.align		4
        /*001c*/ 	.word	0xfffffffc


//--------------------- .text._Z18ExclusiveSumKernelILi256EEvPiS0_S0_S0_i --------------------------
	.section	.text._Z18ExclusiveSumKernelILi256EEvPiS0_S0_S0_i,"ax",@progbits
	.align	128
        .global         _Z18ExclusiveSumKernelILi256EEvPiS0_S0_S0_i
        .type           _Z18ExclusiveSumKernelILi256EEvPiS0_S0_S0_i,@function
        .size           _Z18ExclusiveSumKernelILi256EEvPiS0_S0_S0_i,(.L_x_6 - _Z18ExclusiveSumKernelILi256EEvPiS0_S0_S0_i)
        .other          _Z18ExclusiveSumKernelILi256EEvPiS0_S0_S0_i,@"STO_CUDA_ENTRY STV_DEFAULT"
_Z18ExclusiveSumKernelILi256EEvPiS0_S0_S0_i:
.text._Z18ExclusiveSumKernelILi256EEvPiS0_S0_S0_i:
[----:B------:R-:W-:Y:S01]  /*0000*/  LDC R1, c[0x0][0x37c] ;  /* 0x0000df00ff017b82 */ /* 0x000fe20000000800 */
[----:B------:R-:W0:Y:S01]  /*0010*/  S2R R5, SR_TID.X ;  /* 0x0000000000057919 */ /* 0x000e220000002100 */
[----:B------:R-:W1:Y:S01]  /*0020*/  LDCU.64 UR6, c[0x0][0x358] ;  /* 0x00006b00ff0677ac */ /* 0x000e620008000a00 */
[----:B------:R-:W-:Y:S01]  /*0030*/  BSSY.RECONVERGENT B0, `(.L_x_0) ;  /* 0x000000a000007945 */ /* 0x000fe20003800200 */
[----:B0-----:R-:W-:-:S13]  /*0040*/  ISETP.NE.AND P0, PT, R5, RZ, PT ;  /* 0x000000ff0500720c */ /* 0x001fda0003f05270 */
[----:B-1----:R-:W-:Y:S05]  /*0050*/  @P0 BRA `(.L_x_1) ;  /* 0x00000000001c0947 */ /* 0x002fea0003800000 */
[----:B------:R-:W0:Y:S01]  /*0060*/  LDC.64 R2, c[0x0][0x388] ;  /* 0x0000e200ff027b82 */ /* 0x000e220000000a00 */
[----:B------:R-:W-:-:S05]  /*0070*/  IMAD.MOV.U32 R7, RZ, RZ, 0x1 ;  /* 0x00000001ff077424 */ /* 0x000fca00078e00ff */
[----:B0-----:R-:W2:Y:S02]  /*0080*/  ATOMG.E.ADD.STRONG.GPU PT, R2, desc[UR6][R2.64], R7 ;  /* 0x80000007020279a8 */ /* 0x001ea400081ef106 */
[----:B------:R-:W0:Y:S01]  /*0090*/  S2UR UR5, SR_CgaCtaId ;  /* 0x00000000000579c3 */ /* 0x000e220000008800 */
[----:B------:R-:W-:Y:S02]  /*00a0*/  UMOV UR4, 0x400 ;  /* 0x0000040000047882 */ /* 0x000fe40000000000 */
[----:B0-----:R-:W-:-:S09]  /*00b0*/  ULEA UR4, UR5, UR4, 0x18 ;  /* 0x0000000405047291 */ /* 0x001fd2000f8ec0ff */
[----:B--2---:R0:W-:Y:S03]  /*00c0*/  STS [UR4], R2 ;  /* 0x00000002ff007988 */ /* 0x0041e60008000804 */
.L_x_1:
[----:B------:R-:W-:Y:S05]  /*00d0*/  BSYNC.RECONVERGENT B0 ;  /* 0x0000000000007941 */ /* 0x000fea0003800200 */
.L_x_0:
[----:B------:R-:W1:Y:S08]  /*00e0*/  S2UR UR5, SR_CgaCtaId ;  /* 0x00000000000579c3 */ /* 0x000e700000008800 */
[----:B------:R-:W-:Y:S01]  /*00f0*/  BAR.SYNC.DEFER_BLOCKING 0x0 ;  /* 0x0000000000007b1d */ /* 0x000fe20000010000 */
[----:B------:R-:W-:-:S05]  /*0100*/  IMAD.MOV.U32 R9, RZ, RZ, RZ ;  /* 0x000000ffff097224 */ /* 0x000fca00078e00ff */
[----:B------:R-:W-:Y:S01]  /*0110*/  UMOV UR4, 0x400 ;  /* 0x0000040000047882 */ /* 0x000fe20000000000 */
[----:B------:R-:W2:Y:S01]  /*0120*/  LDCU UR8, c[0x0][0x360] ;  /* 0x00006c00ff0877ac */ /* 0x000ea20008000800 */
[----:B0-----:R-:W0:Y:S01]  /*0130*/  LDC.64 R2, c[0x0][0x380] ;  /* 0x0000e000ff027b82 */ /* 0x001e220000000a00 */
[----:B------:R-:W3:Y:S01]  /*0140*/  LDCU UR9, c[0x0][0x3a0] ;  /* 0x00007400ff0977ac */ /* 0x000ee20008000800 */
[----:B-1----:R-:W-:-:S09]  /*0150*/  ULEA UR10, UR5, UR4, 0x18 ;  /* 0x00000004050a7291 */ /* 0x002fd2000f8ec0ff */
[----:B------:R-:W2:Y:S02]  /*0160*/  LDS R4, [UR10] ;  /* 0x0000000aff047984 */ /* 0x000ea40008000800 */
[----:B--2---:R-:W-:-:S04]  /*0170*/  IMAD R7, R4, UR8, R5 ;  /* 0x0000000804077c24 */ /* 0x004fc8000f8e0205 */
[C---:B0-----:R-:W-:Y:S01]  /*0180*/  IMAD.WIDE R2, R7.reuse, 0x4, R2 ;  /* 0x0000000407027825 */ /* 0x041fe200078e0202 */
[----:B---3--:R-:W-:-:S13]  /*0190*/  ISETP.GE.AND P1, PT, R7, UR9, PT ;  /* 0x0000000907007c0c */ /* 0x008fda000bf26270 */
[----:B------:R-:W2:Y:S01]  /*01a0*/  @!P1 LDG.E R9, desc[UR6][R2.64] ;  /* 0x0000000602099981 */ /* 0x000ea2000c1e1900 */
[----:B------:R-:W-:Y:S01]  /*01b0*/  UIADD3 UR4, UPT, UPT, UR4, 0x4, URZ ;  /* 0x0000000404047890 */ /* 0x000fe2000fffe0ff */
[C---:B------:R-:W-:Y:S01]  /*01c0*/  ISETP.NE.AND P3, PT, R5.reuse, RZ, PT ;  /* 0x000000ff0500720c */ /* 0x040fe20003f65270 */
[----:B------:R-:W-:Y:S01]  /*01d0*/  HFMA2 R7, -RZ, RZ, 0, 0 ;  /* 0x00000000ff077431 */ /* 0x000fe200000001ff */
[----:B------:R-:W-:Y:S01]  /*01e0*/  ISETP.GE.U32.AND P2, PT, R5, 0x2, PT ;  /* 0x000000020500780c */ /* 0x000fe20003f46070 */
[----:B------:R-:W-:-:S06]  /*01f0*/  ULEA UR4, UR5, UR4, 0x18 ;  /* 0x0000000405047291 */ /* 0x000fcc000f8ec0ff */
[----:B------:R-:W-:-:S05]  /*0200*/  LEA R0, R5, UR4, 0x2 ;  /* 0x0000000405007c11 */ /* 0x000fca000f8e10ff */
[----:B--2---:R0:W-:Y:S01]  /*0210*/  STS [R0], R9 ;  /* 0x0000000900007388 */ /* 0x0041e20000000800 */
[----:B------:R-:W-:Y:S01]  /*0220*/  BAR.SYNC.DEFER_BLOCKING 0x0 ;  /* 0x0000000000007b1d */ /* 0x000fe20000010000 */
[----:B0-----:R-:W-:-:S05]  /*0230*/  IMAD.MOV.U32 R9, RZ, RZ, RZ ;  /* 0x000000ffff097224 */ /* 0x001fca00078e00ff */
[----:B------:R-:W-:Y:S04]  /*0240*/  @P3 LDS R6, [R0] ;  /* 0x0000000000063984 */ /* 0x000fe80000000800 */
[----:B------:R-:W0:Y:S02]  /*0250*/  @P3 LDS R11, [R0+-0x4] ;  /* 0xfffffc00000b3984 */ /* 0x000e240000000800 */
[----:B0-----:R-:W-:Y:S01]  /*0260*/  @P3 IMAD.IADD R7, R6, 0x1, R11 ;  /* 0x0000000106073824 */ /* 0x001fe200078e020b */
[----:B------:R-:W-:Y:S06]  /*0270*/  BAR.SYNC.DEFER_BLOCKING 0x0 ;  /* 0x0000000000007b1d */ /* 0x000fec0000010000 */
[----:B------:R0:W-:Y:S02]  /*0280*/  @P3 STS [R0], R7 ;  /* 0x0000000700003388 */ /* 0x0001e40000000800 */
[----:B------:R-:W-:Y:S01]  /*0290*/  BAR.SYNC.DEFER_BLOCKING 0x0 ;  /* 0x0000000000007b1d */ /* 0x000fe20000010000 */
[----:B------:R-:W-:Y:S01]  /*02a0*/  ISETP.GE.U32.AND P3, PT, R5, 0x4, PT ;  /* 0x000000040500780c */ /* 0x000fe20003f66070 */
[----:B0-----:R-:W-:-:S04]  /*02b0*/  IMAD.MOV.U32 R7, RZ, RZ, RZ ;  /* 0x000000ffff077224 */ /* 0x001fc800078e00ff */
[----:B------:R-:W-:Y:S04]  /*02c0*/  @P2 LDS R6, [R0] ;  /* 0x0000000000062984 */ /* 0x000fe80000000800 */
[----:B------:R-:W0:Y:S02]  /*02d0*/  @P2 LDS R11, [R0+-0x8] ;  /* 0xfffff800000b2984 */ /* 0x000e240000000800 */
[----:B0-----:R-:W-:Y:S01]  /*02e0*/  @P2 IADD3 R9, PT, PT, R6, R11, RZ ;  /* 0x0000000b06092210 */ /* 0x001fe20007ffe0ff */
[----:B------:R-:W-:Y:S06]  /*02f0*/  BAR.SYNC.DEFER_BLOCKING 0x0 ;  /* 0x0000000000007b1d */ /* 0x000fec0000010000 */
[----:B------:R0:W-:Y:S02]  /*0300*/  @P2 STS [R0], R9 ;  /* 0x0000000900002388 */ /* 0x0001e40000000800 */
[----:B------:R-:W-:Y:S01]  /*0310*/  BAR.SYNC.DEFER_BLOCKING 0x0 ;  /* 0x0000000000007b1d */ /* 0x000fe20000010000 */
[----:B------:R-:W-:-:S02]  /*0320*/  ISETP.GE.U32.AND P2, PT, R5, 0x8, PT ;  /* 0x000000080500780c */ /* 0x000fc40003f46070 */
[----:B0-----:R-:W-:-:S03]  /*0330*/  MOV R9, RZ ;  /* 0x000000ff00097202 */ /* 0x001fc60000000f00 */
        /* <DEDUP_REMOVED lines=20> */
[----:B------:R-:W-:Y:S02]  /*0480*/  @P3 STS [R0], R7 ;  /* 0x0000000700003388 */ /* 0x000fe40000000800 */
[----:B------:R-:W-:Y:S01]  /*0490*/  BAR.SYNC.DEFER_BLOCKING 0x0 ;  /* 0x0000000000007b1d */ /* 0x000fe20000010000 */
[----:B------:R-:W-:-:S05]  /*04a0*/  ISETP.GE.U32.AND P3, PT, R5, 0x40, PT ;  /* 0x000000400500780c */ /* 0x000fca0003f66070 */
[----:B------:R-:W-:Y:S04]  /*04b0*/  @P2 LDS R6, [R0] ;  /* 0x0000000000062984 */ /* 0x000fe80000000800 */
[----:B------:R-:W0:Y:S02]  /*04c0*/  @P2 LDS R11, [R0+-0x80] ;  /* 0xffff8000000b2984 */ /* 0x000e240000000800 */
[----:B0-----:R-:W-:Y:S01]  /*04d0*/  @P2 IADD3 R9, PT, PT, R6, R11, RZ ;  /* 0x0000000b06092210 */ /* 0x001fe20007ffe0ff */
[----:B------:R-:W-:Y:S06]  /*04e0*/  BAR.SYNC.DEFER_BLOCKING 0x0 ;  /* 0x0000000000007b1d */ /* 0x000fec0000010000 */
[----:B------:R-:W-:Y:S02]  /*04f0*/  @P2 STS [R0], R9 ;  /* 0x0000000900002388 */ /* 0x000fe40000000800 */
[----:B------:R-:W-:Y:S01]  /*0500*/  BAR.SYNC.DEFER_BLOCKING 0x0 ;  /* 0x0000000000007b1d */ /* 0x000fe20000010000 */
[----:B------:R-:W-:Y:S01]  /*0510*/  ISETP.GE.U32.AND P2, PT, R5, 0x80, PT ;  /* 0x000000800500780c */ /* 0x000fe20003f46070 */
[----:B------:R-:W-:-:S04]  /*0520*/  IMAD.MOV.U32 R5, RZ, RZ, RZ ;  /* 0x000000ffff057224 */ /* 0x000fc800078e00ff */
[----:B------:R-:W-:Y:S04]  /*0530*/  @P3 LDS R6, [R0] ;  /* 0x0000000000063984 */ /* 0x000fe80000000800 */
[----:B------:R-:W0:Y:S02]  /*0540*/  @P3 LDS R7, [R0+-0x100] ;  /* 0xffff000000073984 */ /* 0x000e240000000800 */
[----:B0-----:R-:W-:Y:S01]  /*0550*/  @P3 IADD3 R5, PT, PT, R6, R7, RZ ;  /* 0x0000000706053210 */ /* 0x001fe20007ffe0ff */
[----:B------:R-:W-:Y:S01]  /*0560*/  BAR.SYNC.DEFER_BLOCKING 0x0 ;  /* 0x0000000000007b1d */ /* 0x000fe20000010000 */
[----:B------:R-:W-:-:S05]  /*0570*/  IMAD.MOV.U32 R7, RZ, RZ, RZ ;  /* 0x000000ffff077224 */ /* 0x000fca00078e00ff */
[----:B------:R-:W-:Y:S02]  /*0580*/  @P3 STS [R0], R5 ;  /* 0x0000000500003388 */ /* 0x000fe40000000800 */
[----:B------:R-:W-:Y:S06]  /*0590*/  BAR.SYNC.DEFER_BLOCKING 0x0 ;  /* 0x0000000000007b1d */ /* 0x000fec0000010000 */
[----:B------:R-:W-:Y:S04]  /*05a0*/  @P2 LDS R6, [R0] ;  /* 0x0000000000062984 */ /* 0x000fe80000000800 */
[----:B------:R-:W0:Y:S02]  /*05b0*/  @P2 LDS R9, [R0+-0x200] ;  /* 0xfffe000000092984 */ /* 0x000e240000000800 */
[----:B0-----:R-:W-:Y:S01]  /*05c0*/  @P2 IADD3 R7, PT, PT, R6, R9, RZ ;  /* 0x0000000906072210 */ /* 0x001fe20007ffe0ff */
[----:B------:R-:W-:Y:S06]  /*05d0*/  BAR.SYNC.DEFER_BLOCKING 0x0 ;  /* 0x0000000000007b1d */ /* 0x000fec0000010000 */
[----:B------:R0:W-:Y:S02]  /*05e0*/  @P2 STS [R0], R7 ;  /* 0x0000000700002388 */ /* 0x0001e40000000800 */
[----:B------:R-:W-:Y:S06]  /*05f0*/  BAR.SYNC.DEFER_BLOCKING 0x0 ;  /* 0x0000000000007b1d */ /* 0x000fec0000010000 */
[----:B------:R-:W-:Y:S05]  /*0600*/  @P0 BRA `(.L_x_2) ;  /* 0x0000000000600947 */ /* 0x000fea0003800000 */
[----:B------:R-:W1:Y:S01]  /*0610*/  LDS R12, [UR10+0x400] ;  /* 0x0004000aff0c7984 */ /* 0x000e620008000800 */
[----:B------:R-:W0:Y:S01]  /*0620*/  LDC.64 R8, c[0x0][0x390] ;  /* 0x0000e400ff087b82 */ /* 0x000e220000000a00 */
[----:B------:R-:W-:Y:S01]  /*0630*/  BSSY B0, `(.L_x_3) ;  /* 0x0000006000007945 */ /* 0x000fe20003800000 */
[----:B01----:R-:W-:-:S07]  /*0640*/  IMAD.WIDE.U32 R6, R4, 0x4, R8 ;  /* 0x0000000404067825 */ /* 0x003fce00078e0008 */
.L_x_4:
[----:B------:R-:W-:Y:S05]  /*0650*/  YIELD ;  /* 0x0000000000007946 */ /* 0x000fea0003800000 */
[----:B------:R-:W2:Y:S02]  /*0660*/  ATOMG.E.OR.STRONG.GPU PT, R5, desc[UR6][R6.64], RZ ;  /* 0x800000ff060579a8 */ /* 0x000ea4000b1ef106 */
[----:B--2---:R-:W-:-:S13]  /*0670*/  ISETP.NE.AND P2, PT, R5, RZ, PT ;  /* 0x000000ff0500720c */ /* 0x004fda0003f45270 */
[----:B------:R-:W-:Y:S05]  /*0680*/  @!P2 BRA `(.L_x_4) ;  /* 0xfffffffc00f0a947 */ /* 0x000fea000383ffff */
[----:B------:R-:W-:Y:S05]  /*0690*/  BSYNC B0 ;  /* 0x0000000000007941 */ /* 0x000fea0003800000 */
.L_x_3:
[----:B------:R-:W0:Y:S02]  /*06a0*/  LDC.64 R10, c[0x0][0x398] ;  /* 0x0000e600ff0a7b82 */ /* 0x000e240000000a00 */
[----:B0-----:R-:W-:-:S06]  /*06b0*/  IMAD.WIDE.U32 R6, R4, 0x4, R10 ;  /* 0x0000000404067825 */ /* 0x001fcc00078e000a */
[----:B------:R-:W2:Y:S01]  /*06c0*/  LDG.E R7, desc[UR6][R6.64] ;  /* 0x0000000606077981 */ /* 0x000ea2000c1e1900 */
[----:B------:R-:W-:-:S04]  /*06d0*/  VIADD R13, R4, 0x1 ;  /* 0x00000001040d7836 */ /* 0x000fc80000000000 */
[----:B------:R-:W-:-:S04]  /*06e0*/  IMAD.WIDE.U32 R4, R13, 0x4, R10 ;  /* 0x000000040d047825 */ /* 0x000fc800078e000a */
[----:B------:R-:W-:-:S04]  /*06f0*/  IMAD.WIDE.U32 R8, R13, 0x4, R8 ;  /* 0x000000040d087825 */ /* 0x000fc800078e0008 */
[----:B------:R-:W-:Y:S01]  /*0700*/  IMAD.MOV.U32 R13, RZ, RZ, 0x1 ;  /* 0x00000001ff0d7424 */ /* 0x000fe200078e00ff */
[----:B--2---:R-:W-:Y:S01]  /*0710*/  IADD3 R11, PT, PT, R12, R7, RZ ;  /* 0x000000070c0b7210 */ /* 0x004fe20007ffe0ff */
[----:B------:R1:W-:Y:S04]  /*0720*/  STS [UR10+0x404], R7 ;  /* 0x00040407ff007988 */ /* 0x0003e8000800080a */
[----:B------:R1:W-:Y:S01]  /*0730*/  STG.E desc[UR6][R4.64], R11 ;  /* 0x0000000b04007986 */ /* 0x0003e2000c101906 */
[----:B------:R-:W-:Y:S06]  /*0740*/  MEMBAR.SC.GPU ;  /* 0x0000000000007992 */ /* 0x000fec0000002000 */
[----:B------:R-:W-:-:S00]  /*0750*/  ERRBAR ;  /* 0x00000000000079ab */ /* 0x000fc00000000000 */
[----:B------:R-:W-:Y:S06]  /*0760*/  CGAERRBAR ;  /* 0x00000000000075ab */ /* 0x000fec0000000000 */
[----:B------:R-:W-:Y:S04]  /*0770*/  CCTL.IVALL ;  /* 0x00000000ff00798f */ /* 0x000fe80002000000 */
[----:B------:R1:W5:Y:S02]  /*0780*/  ATOMG.E.ADD.STRONG.GPU PT, RZ, desc[UR6][R8.64], R13 ;  /* 0x8000000d08ff79a8 */ /* 0x00036400081ef106 */
.L_x_2:
[----:B------:R-:W-:Y:S05]  /*0790*/  WARPSYNC.ALL ;  /* 0x0000000000007948 */ /* 0x000fea0003800000 */
[----:B------:R-:W-:Y:S06]  /*07a0*/  BAR.SYNC.DEFER_BLOCKING 0x0 ;  /* 0x0000000000007b1d */ /* 0x000fec0000010000 */
[----:B------:R-:W-:Y:S05]  /*07b0*/  @P1 EXIT ;  /* 0x000000000000194d */ /* 0x000fea0003800000 */
[----:B-1----:R-:W1:Y:S04]  /*07c0*/  @!P0 LDS R5, [UR10+0x404] ;  /* 0x0004040aff058984 */ /* 0x002e680008000800 */
[----:B-1----:R1:W-:Y:S01]  /*07d0*/  @!P0 STG.E desc[UR6][R2.64], R5 ;  /* 0x0000000502008986 */ /* 0x0023e2000c101906 */
[----:B------:R-:W-:Y:S05]  /*07e0*/  @!P0 EXIT ;  /* 0x000000000000894d */ /* 0x000fea0003800000 */
[----:B0-----:R-:W-:Y:S04]  /*07f0*/  LDS R0, [R0+-0x4] ;  /* 0xfffffc0000007984 */ /* 0x001fe80000000800 */
[----:B-1----:R-:W0:Y:S02]  /*0800*/  LDS R5, [UR10+0x404] ;  /* 0x0004040aff057984 */ /* 0x002e240008000800 */
[----:B0-----:R-:W-:-:S05]  /*0810*/  IADD3 R5, PT, PT, R5, R0, RZ ;  /* 0x0000000005057210 */ /* 0x001fca0007ffe0ff */
[----:B------:R-:W-:Y:S01]  /*0820*/  STG.E desc[UR6][R2.64], R5 ;  /* 0x0000000502007986 */ /* 0x000fe2000c101906 */
[----:B------:R-:W-:Y:S05]  /*0830*/  EXIT ;  /* 0x000000000000794d */ /* 0x000fea0003800000 */
.L_x_5:
[----:B------:R-:W-:-:S00]  /*0840*/  BRA `(.L_x_5) ;  /* 0xfffffffc00fc7947 */ /* 0x000fc0000383ffff */
[----:B------:R-:W-:-:S00]  /*0850*/  NOP ;  /* 0x0000000000007918 */ /* 0x000fc00000000000 */
        /* <DEDUP_REMOVED lines=10> */
.L_x_6:


//--------------------- .nv.shared._Z18ExclusiveSumKernelILi256EEvPiS0_S0_S0_i --------------------------
	.section	.nv.shared._Z18ExclusiveSumKernelILi256EEvPiS0_S0_S0_i,"aw",@nobits
	.sectionflags	@""
	.align	4
.nv.shared._Z18ExclusiveSumKernelILi256EEvPiS0_S0_S0_i:
	.zero		2056


//--------------------- .nv.shared.reserved.0     --------------------------
	.section	.nv.shared.reserved.0,"aw",@nobits
	.weak		__nv_reservedSMEM_offset_0_alias
	.size		__nv_reservedSMEM_offset_0_alias, 0, 64
	.other		__nv_reservedSMEM_offset_0_alias,@"STO_CUDA_RESERVED_SHARED STV_DEFAULT"
__nv_reservedSMEM_offset_0_alias:
	.zero		0
	.zero		64


//--------------------- .nv.constant0._Z18ExclusiveSumKernelILi256EEvPiS0_S0_S0_i --------------------------
	.section	.nv.constant0._Z18ExclusiveSumKernelILi256EEvPiS0_S0_S0_i,"a",@progbits
	.sectionflags	@""
	.align	4
.nv.constant0._Z18ExclusiveSumKernelILi256EEvPiS0_S0_S0_i:
	.zero		932


//--------------------- SYMBOLS --------------------------

	.type		.nv.reservedSmem.offset0,@object
	.size		.nv.reservedSmem.offset0,0x4
	.type		.nv.reservedSmem.cap,@object
	.size		.nv.reservedSmem.cap,0x4
